	.headerflags	@"EF_CUDA_TEXMODE_UNIFIED EF_CUDA_64BIT_ADDRESS EF_CUDA_ACCELERATORS EF_CUDA_SM90 EF_CUDA_VIRTUAL_SM(EF_CUDA_SM90)"
	.elftype	@"ET_EXEC"


//--------------------- .nv.info                  --------------------------
	.section	.nv.info,"",@"SHT_CUDA_INFO"
	.align	4


	//----- nvinfo : EIATTR_REGCOUNT
	.align		4
        /*0000*/ 	.byte	0x04, 0x2f
        /*0002*/ 	.short	(.L_3 - .L_2)
	.align		4
.L_2:
        /*0004*/ 	.word	index@(triton_poi_fused__native_batch_norm_legit_no_training_relu_0)
        /*0008*/ 	.word	0x00000011


	//----- nvinfo : EIATTR_MIN_STACK_SIZE
	.align		4
.L_3:
        /*000c*/ 	.byte	0x04, 0x12
        /*000e*/ 	.short	(.L_5 - .L_4)
	.align		4
.L_4:
        /*0010*/ 	.word	index@(triton_poi_fused__native_batch_norm_legit_no_training_relu_0)
        /*0014*/ 	.word	0x00000000


	//----- nvinfo : EIATTR_FRAME_SIZE
	.align		4
.L_5:
        /*0018*/ 	.byte	0x04, 0x11
        /*001a*/ 	.short	(.L_7 - .L_6)
	.align		4
.L_6:
        /*001c*/ 	.word	index@(triton_poi_fused__native_batch_norm_legit_no_training_relu_0)
        /*0020*/ 	.word	0x00000000


	//----- nvinfo : EIATTR_MIN_STACK_SIZE
	.align		4
.L_7:
        /*0024*/ 	.byte	0x04, 0x12
        /*0026*/ 	.short	(.L_9 - .L_8)
	.align		4
.L_8:
        /*0028*/ 	.word	index@(triton_poi_fused__native_batch_norm_legit_no_training_relu_0)
        /*002c*/ 	.word	0x00000000
.L_9:


//--------------------- .nv.info.triton_poi_fused__native_batch_norm_legit_no_training_relu_0 --------------------------
	.section	.nv.info.triton_poi_fused__native_batch_norm_legit_no_training_relu_0,"",@"SHT_CUDA_INFO"
	.sectionflags	@""
	.align	4


	//----- nvinfo : EIATTR_CUDA_API_VERSION
	.align		4
        /*0000*/ 	.byte	0x04, 0x37
        /*0002*/ 	.short	(.L_11 - .L_10)
.L_10:
        /*0004*/ 	.word	0x0000007c


	//----- nvinfo : EIATTR_KPARAM_INFO
	.align		4
.L_11:
        /*0008*/ 	.byte	0x04, 0x17
        /*000a*/ 	.short	(.L_13 - .L_12)
.L_12:
        /*000c*/ 	.word	0x00000000
        /*0010*/ 	.short	0x0006
        /*0012*/ 	.short	0x0030
        /*0014*/ 	.byte	0x00, 0xf0, 0x11, 0x00


	//----- nvinfo : EIATTR_KPARAM_INFO
	.align		4
.L_13:
        /*0018*/ 	.byte	0x04, 0x17
        /*001a*/ 	.short	(.L_15 - .L_14)
.L_14:
        /*001c*/ 	.word	0x00000000
        /*0020*/ 	.short	0x0005
        /*0022*/ 	.short	0x0028
        /*0024*/ 	.byte	0x00, 0xf4, 0x21, 0x00


	//----- nvinfo : EIATTR_KPARAM_INFO
	.align		4
.L_15:
        /*0028*/ 	.byte	0x04, 0x17
        /*002a*/ 	.short	(.L_17 - .L_16)
.L_16:
        /*002c*/ 	.word	0x00000000
        /*0030*/ 	.short	0x0004
        /*0032*/ 	.short	0x0020
        /*0034*/ 	.byte	0x00, 0xf4, 0x21, 0x00


	//----- nvinfo : EIATTR_KPARAM_INFO
	.align		4
.L_17:
        /*0038*/ 	.byte	0x04, 0x17
        /*003a*/ 	.short	(.L_19 - .L_18)
.L_18:
        /*003c*/ 	.word	0x00000000
        /*0040*/ 	.short	0x0003
        /*0042*/ 	.short	0x0018
        /*0044*/ 	.byte	0x00, 0xf4, 0x21, 0x00


	//----- nvinfo : EIATTR_KPARAM_INFO
	.align		4
.L_19:
        /*0048*/ 	.byte	0x04, 0x17
        /*004a*/ 	.short	(.L_21 - .L_20)
.L_20:
        /*004c*/ 	.word	0x00000000
        /*0050*/ 	.short	0x0002
        /*0052*/ 	.short	0x0010
        /*0054*/ 	.byte	0x00, 0xf4, 0x21, 0x00


	//----- nvinfo : EIATTR_KPARAM_INFO
	.align		4
.L_21:
        /*0058*/ 	.byte	0x04, 0x17
        /*005a*/ 	.short	(.L_23 - .L_22)
.L_22:
        /*005c*/ 	.word	0x00000000
        /*0060*/ 	.short	0x0001
        /*0062*/ 	.short	0x0008
        /*0064*/ 	.byte	0x00, 0xf4, 0x21, 0x00


	//----- nvinfo : EIATTR_KPARAM_INFO
	.align		4
.L_23:
        /*0068*/ 	.byte	0x04, 0x17
        /*006a*/ 	.short	(.L_25 - .L_24)
.L_24:
        /*006c*/ 	.word	0x00000000
        /*0070*/ 	.short	0x0000
        /*0072*/ 	.short	0x0000
        /*0074*/ 	.byte	0x00, 0xf4, 0x21, 0x00


	//----- nvinfo : EIATTR_SPARSE_MMA_MASK
	.align		4
.L_25:
        /*0078*/ 	.byte	0x03, 0x50
        /*007a*/ 	.short	0x0000


	//----- nvinfo : EIATTR_MAXREG_COUNT
	.align		4
        /*007c*/ 	.byte	0x03, 0x1b
        /*007e*/ 	.short	0x00ff


	//----- nvinfo : EIATTR_EXIT_INSTR_OFFSETS
	.align		4
        /*0080*/ 	.byte	0x04, 0x1c
        /*0082*/ 	.short	(.L_27 - .L_26)


	//   ....[0]....
.L_26:
        /*0084*/ 	.word	0x00000350


	//----- nvinfo : EIATTR_REQNTID
	.align		4
.L_27:
        /*0088*/ 	.byte	0x04, 0x10
        /*008a*/ 	.short	(.L_29 - .L_28)
.L_28:
        /*008c*/ 	.word	0x00000100
        /*0090*/ 	.word	0x00000001
        /*0094*/ 	.word	0x00000001


	//----- nvinfo : EIATTR_CBANK_PARAM_SIZE
	.align		4
.L_29:
        /*0098*/ 	.byte	0x03, 0x19
        /*009a*/ 	.short	0x0034


	//----- nvinfo : EIATTR_PARAM_CBANK
	.align		4
        /*009c*/ 	.byte	0x04, 0x0a
        /*009e*/ 	.short	(.L_31 - .L_30)
	.align		4
.L_30:
        /*00a0*/ 	.word	index@(.nv.constant0.triton_poi_fused__native_batch_norm_legit_no_training_relu_0)
        /*00a4*/ 	.short	0x0210
        /*00a6*/ 	.short	0x0034


	//----- nvinfo : EIATTR_SW_WAR
	.align		4
.L_31:
        /*00a8*/ 	.byte	0x04, 0x36
        /*00aa*/ 	.short	(.L_33 - .L_32)
.L_32:
        /*00ac*/ 	.word	0x00000008
.L_33:


//--------------------- .nv.callgraph             --------------------------
	.section	.nv.callgraph,"",@"SHT_CUDA_CALLGRAPH"
	.align	4
	.sectionentsize	8
	.align		4
        /*0000*/ 	.word	0x00000000
	.align		4
        /*0004*/ 	.word	0xffffffff
	.align		4
        /*0008*/ 	.word	0x00000000
	.align		4
        /*000c*/ 	.word	0xfffffffe
	.align		4
        /*0010*/ 	.word	0x00000000
	.align		4
        /*0014*/ 	.word	0xfffffffd
	.align		4
        /*0018*/ 	.word	0x00000000
	.align		4
        /*001c*/ 	.word	0xfffffffc


//--------------------- .nv.constant4             --------------------------
	.section	.nv.constant4,"a",@progbits
	.align	8
	.align		8
.nv.constant4:
        /*0000*/ 	.dword	_$_str
	.align		8
        /*0008*/ 	.dword	_$_str_$_2


//--------------------- .text.triton_poi_fused__native_batch_norm_legit_no_training_relu_0 --------------------------
	.section	.text.triton_poi_fused__native_batch_norm_legit_no_training_relu_0,"ax",@progbits
	.align	128
        .global         triton_poi_fused__native_batch_norm_legit_no_training_relu_0
        .type           triton_poi_fused__native_batch_norm_legit_no_training_relu_0,@function
        .size           triton_poi_fused__native_batch_norm_legit_no_training_relu_0,(.L_x_1 - triton_poi_fused__native_batch_norm_legit_no_training_relu_0)
        .other          triton_poi_fused__native_batch_norm_legit_no_training_relu_0,@"STO_CUDA_ENTRY STV_DEFAULT"
triton_poi_fused__native_batch_norm_legit_no_training_relu_0:
.text.triton_poi_fused__native_batch_norm_legit_no_training_relu_0:
[----:B------:R-:W-:Y:S01]  /*0000*/  LDC R1, c[0x0][0x28] ;  /* 0x00000a00ff017b82 */ /* 0x000fe20000000800 */
[----:B------:R-:W1:Y:S07]  /*0010*/  S2R R0, SR_TID.X ;  /* 0x0000000000007919 */ /* 0x000e6e0000002100 */
[----:B------:R-:W2:Y:S01]  /*0020*/  LDC.64 R6, c[0x0][0x220] ;  /* 0x00008800ff067b82 */ /* 0x000ea20000000a00 */
[----:B------:R-:W-:Y:S01]  /*0030*/  ULDC.64 UR4, c[0x0][0x208] ;  /* 0x0000820000047ab9 */ /* 0x000fe20000000a00 */
[----:B------:R-:W3:Y:S06]  /*0040*/  S2R R5, SR_CTAID.X ;  /* 0x0000000000057919 */ /* 0x000eec0000002500 */
[----:B------:R-:W4:Y:S08]  /*0050*/  LDC.64 R8, c[0x0][0x228] ;  /* 0x00008a00ff087b82 */ /* 0x000f300000000a00 */
[----:B------:R-:W5:Y:S01]  /*0060*/  LDC.64 R10, c[0x0][0x230] ;  /* 0x00008c00ff0a7b82 */ /* 0x000f620000000a00 */
[----:B-1----:R-:W-:-:S02]  /*0070*/  SHF.L.U32 R0, R0, 0x1, RZ ;  /* 0x0000000100007819 */ /* 0x002fc400000006ff */
[----:B---3--:R-:W-:Y:S02]  /*0080*/  SHF.R.S32.HI R3, RZ, 0x16, R5 ;  /* 0x00000016ff037819 */ /* 0x008fe40000011405 */
[----:B------:R-:W-:Y:S02]  /*0090*/  LOP3.LUT R0, R0, 0x1fe, RZ, 0xc0, !PT ;  /* 0x000001fe00007812 */ /* 0x000fe400078ec0ff */
[----:B------:R-:W-:Y:S02]  /*00a0*/  SGXT R3, R3, 0x1 ;  /* 0x000000010303781a */ /* 0x000fe40000000200 */
[----:B------:R-:W-:Y:S02]  /*00b0*/  LEA R0, R5, R0, 0x9 ;  /* 0x0000000005007211 */ /* 0x000fe400078e48ff */
[----:B------:R-:W1:Y:S02]  /*00c0*/  LDC.64 R4, c[0x0][0x218] ;  /* 0x00008600ff047b82 */ /* 0x000e640000000a00 */
[----:B------:R-:W-:-:S04]  /*00d0*/  LEA.HI R3, R3, R0, RZ, 0xa ;  /* 0x0000000003037211 */ /* 0x000fc800078f50ff */
[----:B------:R-:W-:-:S04]  /*00e0*/  SHF.R.S32.HI R3, RZ, 0xa, R3 ;  /* 0x0000000aff037819 */ /* 0x000fc80000011403 */
[----:B------:R-:W-:-:S04]  /*00f0*/  LEA.HI R2, R3, R3, RZ, 0x6 ;  /* 0x0000000303027211 */ /* 0x000fc800078f30ff */
[----:B------:R-:W-:-:S04]  /*0100*/  LOP3.LUT R2, R2, 0xffffffc0, RZ, 0xc0, !PT ;  /* 0xffffffc002027812 */ /* 0x000fc800078ec0ff */
[----:B------:R-:W-:Y:S02]  /*0110*/  IADD3 R13, R3, -R2, RZ ;  /* 0x80000002030d7210 */ /* 0x000fe40007ffe0ff */
[----:B------:R-:W3:Y:S03]  /*0120*/  LDC.64 R2, c[0x0][0x210] ;  /* 0x00008400ff027b82 */ /* 0x000ee60000000a00 */
[----:B--2---:R-:W-:-:S06]  /*0130*/  IMAD.WIDE R6, R13, 0x4, R6 ;  /* 0x000000040d067825 */ /* 0x004fcc00078e0206 */
[----:B------:R-:W2:Y:S01]  /*0140*/  LDG.E.EL R6, desc[UR4][R6.64] ;  /* 0x0000000406067981 */ /* 0x000ea2000c2e1900 */
[----:B-1----:R-:W-:-:S05]  /*0150*/  IMAD.WIDE R4, R13, 0x4, R4 ;  /* 0x000000040d047825 */ /* 0x002fca00078e0204 */
[----:B------:R1:W2:Y:S01]  /*0160*/  LDG.E.EL R12, desc[UR4][R4.64] ;  /* 0x00000004040c7981 */ /* 0x0002a2000c2e1900 */
[----:B---3--:R-:W-:Y:S01]  /*0170*/  IMAD.WIDE R2, R0, 0x4, R2 ;  /* 0x0000000400027825 */ /* 0x008fe200078e0202 */
[----:B------:R-:W-:Y:S01]  /*0180*/  HFMA2.MMA R14, -RZ, RZ, 1.625, 0 ;  /* 0x3e800000ff0e7435 */ /* 0x000fe200000001ff */
[----:B-1----:R-:W1:Y:S04]  /*0190*/  LDC.64 R4, c[0x0][0x238] ;  /* 0x00008e00ff047b82 */ /* 0x002e680000000a00 */
[----:B------:R-:W3:Y:S01]  /*01a0*/  LDG.E.64 R2, desc[UR4][R2.64] ;  /* 0x0000000402027981 */ /* 0x000ee2000c1e1b00 */
[----:B----4-:R-:W-:-:S04]  /*01b0*/  IMAD.WIDE R8, R13, 0x4, R8 ;  /* 0x000000040d087825 */ /* 0x010fc800078e0208 */
[----:B-----5:R-:W-:Y:S02]  /*01c0*/  IMAD.WIDE R10, R13, 0x4, R10 ;  /* 0x000000040d0a7825 */ /* 0x020fe400078e020a */
[----:B------:R-:W4:Y:S04]  /*01d0*/  LDG.E.EL R8, desc[UR4][R8.64] ;  /* 0x0000000408087981 */ /* 0x000f28000c2e1900 */
[----:B------:R-:W4:Y:S01]  /*01e0*/  LDG.E.EL R11, desc[UR4][R10.64] ;  /* 0x000000040a0b7981 */ /* 0x000f22000c2e1900 */
[----:B-1----:R-:W-:-:S04]  /*01f0*/  IMAD.WIDE R4, R0, 0x4, R4 ;  /* 0x0000000400047825 */ /* 0x002fc800078e0204 */
[----:B--2---:R-:W-:-:S04]  /*0200*/  FADD R6, R6, 0.0010000000474974513054 ;  /* 0x3a83126f06067421 */ /* 0x004fc80000000000 */
[----:B------:R-:W1:Y:S02]  /*0210*/  MUFU.SQRT R7, R6 ;  /* 0x0000000600077308 */ /* 0x000e640000002000 */
[C---:B-1----:R-:W-:Y:S02]  /*0220*/  FSETP.GT.AND P0, PT, R7.reuse, 8.50705917302346158658e+37, PT ;  /* 0x7e8000000700780b */ /* 0x042fe40003f04000 */
[----:B------:R-:W-:-:S11]  /*0230*/  FSETP.GEU.AND P1, PT, R7, 1.175494350822287508e-38, PT ;  /* 0x008000000700780b */ /* 0x000fd60003f2e000 */
[----:B------:R-:W-:-:S04]  /*0240*/  @P0 FMUL R7, R7, 0.25 ;  /* 0x3e80000007070820 */ /* 0x000fc80000400000 */
[----:B------:R-:W-:-:S06]  /*0250*/  @!P1 FMUL R7, R7, 16777216 ;  /* 0x4b80000007079820 */ /* 0x000fcc0000400000 */
[----:B------:R-:W1:Y:S01]  /*0260*/  MUFU.RCP R7, R7 ;  /* 0x0000000700077308 */ /* 0x000e620000001000 */
[----:B------:R-:W-:Y:S01]  /*0270*/  FSEL R14, R14, 1, P0 ;  /* 0x3f8000000e0e7808 */ /* 0x000fe20000000000 */
[----:B---3--:R-:W-:-:S04]  /*0280*/  FADD R2, R2, -R12 ;  /* 0x8000000c02027221 */ /* 0x008fc80000000000 */
[----:B------:R-:W-:Y:S01]  /*0290*/  @!P1 FMUL R14, R14, 16777216 ;  /* 0x4b8000000e0e9820 */ /* 0x000fe20000400000 */
[----:B------:R-:W-:-:S03]  /*02a0*/  FADD R3, R3, -R12 ;  /* 0x8000000c03037221 */ /* 0x000fc60000000000 */
[----:B-1----:R-:W-:-:S04]  /*02b0*/  FMUL R14, R7, R14 ;  /* 0x0000000e070e7220 */ /* 0x002fc80000400000 */
[-C--:B------:R-:W-:Y:S01]  /*02c0*/  FMUL R2, R2, R14.reuse ;  /* 0x0000000e02027220 */ /* 0x080fe20000400000 */
[----:B------:R-:W-:-:S03]  /*02d0*/  FMUL R14, R3, R14 ;  /* 0x0000000e030e7220 */ /* 0x000fc60000400000 */
[C-C-:B----4-:R-:W-:Y:S01]  /*02e0*/  FFMA R2, R8.reuse, R2, R11.reuse ;  /* 0x0000000208027223 */ /* 0x150fe2000000000b */
[----:B------:R-:W-:-:S04]  /*02f0*/  FFMA R14, R8, R14, R11 ;  /* 0x0000000e080e7223 */ /* 0x000fc8000000000b */
[----:B------:R-:W-:Y:S02]  /*0300*/  FSETP.GEU.AND P0, PT, R2, RZ, PT ;  /* 0x000000ff0200720b */ /* 0x000fe40003f0e000 */
[----:B------:R-:W-:Y:S02]  /*0310*/  FSETP.GEU.AND P1, PT, R14, RZ, PT ;  /* 0x000000ff0e00720b */ /* 0x000fe40003f2e000 */
[----:B------:R-:W-:Y:S02]  /*0320*/  FSEL R2, R2, RZ, P0 ;  /* 0x000000ff02027208 */ /* 0x000fe40000000000 */
[----:B------:R-:W-:-:S05]  /*0330*/  FSEL R3, R14, RZ, P1 ;  /* 0x000000ff0e037208 */ /* 0x000fca0000800000 */
[----:B------:R-:W-:Y:S01]  /*0340*/  STG.E.64 desc[UR4][R4.64], R2 ;  /* 0x0000000204007986 */ /* 0x000fe2000c101b04 */
[----:B------:R-:W-:Y:S05]  /*0350*/  EXIT ;  /* 0x000000000000794d */ /* 0x000fea0003800000 */
.L_x_0:
[----:B------:R-:W-:-:S00]  /*0360*/  BRA `(.L_x_0) ;  /* 0xfffffffc00fc7947 */ /* 0x000fc0000383ffff */
[----:B------:R-:W-:-:S00]  /*0370*/  NOP ;  /* 0x0000000000007918 */ /* 0x000fc00000000000 */
        /* <DEDUP_REMOVED lines=8> */
.L_x_1:


//--------------------- .nv.global.init           --------------------------
	.section	.nv.global.init,"aw",@progbits
.nv.global.init:
	.type		_$_str,@object
	.size		_$_str,(_$_str_$_2 - _$_str)
_$_str:
        /*0000*/ 	.byte	0x5f, 0x5f, 0x43, 0x55, 0x44, 0x41, 0x5f, 0x46, 0x54, 0x5a, 0x00
	.type		_$_str_$_2,@object
	.size		_$_str_$_2,(.L_1 - _$_str_$_2)
_$_str_$_2:
        /*000b*/ 	.byte	0x5f, 0x5f, 0x43, 0x55, 0x44, 0x41, 0x5f, 0x50, 0x52, 0x45, 0x43, 0x5f, 0x53, 0x51, 0x52, 0x54
        /*001b*/ 	.byte	0x00
.L_1:


//--------------------- .nv.constant0.triton_poi_fused__native_batch_norm_legit_no_training_relu_0 --------------------------
	.section	.nv.constant0.triton_poi_fused__native_batch_norm_legit_no_training_relu_0,"a",@progbits
	.sectionflags	@""
	.align	4
.nv.constant0.triton_poi_fused__native_batch_norm_legit_no_training_relu_0:
	.zero		580
